//
// Generated by NVIDIA NVVM Compiler
//
// Compiler Build ID: CL-36424714
// Cuda compilation tools, release 13.0, V13.0.88
// Based on NVVM 20.0.0
//

.version 9.0
.target sm_100
.address_size 64

	// .globl	kernel

.visible .entry kernel(
	.param .u32 kernel_param_0,
	.param .u32 kernel_param_1,
	.param .u32 kernel_param_2,
	.param .u32 kernel_param_3,
	.param .u64 kernel_param_4,
	.param .u64 .ptr .align 1 kernel_param_5,
	.param .u64 .ptr .align 1 kernel_param_6
)
{
	.reg .pred 	%p<7>;
	.reg .b16 	%rs<17>;
	.reg .b32 	%r<99>;
	.reg .b32 	%f<2>;
	.reg .b64 	%rd<15>;
	.reg .b64 	%fd<4>;

	ld.param.u32 	%r17, [kernel_param_0];
	ld.param.u32 	%r18, [kernel_param_1];
	ld.param.u32 	%r20, [kernel_param_2];
	ld.param.u64 	%rd2, [kernel_param_4];
	ld.param.u64 	%rd4, [kernel_param_5];
	ld.param.u64 	%rd3, [kernel_param_6];
	cvta.to.global.u64 	%rd5, %rd4;
	mov.u32 	%r21, %ctaid.x;
	mov.u32 	%r22, %ntid.x;
	mov.u32 	%r23, %tid.x;
	mad.lo.s32 	%r1, %r21, %r22, %r23;
	mov.u32 	%r24, %ctaid.y;
	mov.u32 	%r25, %ntid.y;
	mov.u32 	%r26, %tid.y;
	mad.lo.s32 	%r2, %r24, %r25, %r26;
	mad.lo.s32 	%r27, %r20, %r2, %r1;
	mul.wide.s32 	%rd6, %r27, 8;
	add.s64 	%rd7, %rd5, %rd6;
	ld.global.u64 	%rd1, [%rd7];
	cvt.u32.u64 	%r3, %rd1;
	setp.gt.u32 	%p1, %r3, 2147483646;
	mov.b32 	%r98, 4469538;
	@%p1 bra 	$L__BB0_12;
	setp.eq.s32 	%p2, %r17, 0;
	@%p2 bra 	$L__BB0_3;
	cvt.rn.f32.u32 	%f1, %r3;
	cvt.f64.f32 	%fd1, %f1;
	mul.f64 	%fd2, %fd1, 0d3F60000000000000;
	mul.f64 	%fd3, %fd2, 0d406FE00000000000;
	cvt.rzi.u32.f64 	%r28, %fd3;
	shl.b32 	%r29, %r28, 24;
	shl.b32 	%r30, %r28, 16;
	shl.b32 	%r31, %r28, 8;
	or.b32  	%r32, %r30, %r29;
	or.b32  	%r33, %r32, %r31;
	or.b32  	%r98, %r33, %r28;
	bra.uni 	$L__BB0_12;
$L__BB0_3:
	setp.eq.s32 	%p3, %r18, 0;
	@%p3 bra 	$L__BB0_5;
	mul.lo.s32 	%r98, %r3, 1234567;
	bra.uni 	$L__BB0_12;
$L__BB0_5:
	shr.u64 	%rd8, %rd1, 1;
	and.b64  	%rd9, %rd8, 1073741816;
	cvta.to.global.u64 	%rd10, %rd3;
	add.s64 	%rd11, %rd10, %rd9;
	ld.global.u8 	%rs1, [%rd11];
	cvt.u32.u16 	%r35, %rs1;
	ld.global.u8 	%rs2, [%rd11+1];
	cvt.u32.u16 	%r36, %rs2;
	mul.wide.u16 	%r37, %rs2, 256;
	or.b32  	%r38, %r37, %r35;
	shr.u32 	%r39, %r36, 5;
	mul.wide.u16 	%r40, %rs2, 8;
	and.b32  	%r41, %r40, 48;
	and.b32  	%r42, %r35, 31;
	and.b32  	%r43, %r36, 248;
	or.b32  	%r6, %r43, %r39;
	shr.u32 	%r44, %r38, 3;
	and.b32  	%r45, %r44, 252;
	shr.u32 	%r46, %r41, 4;
	or.b32  	%r7, %r45, %r46;
	mul.wide.u16 	%r47, %rs1, 8;
	and.b32  	%r48, %r47, 248;
	shr.u32 	%r49, %r42, 2;
	or.b32  	%r8, %r48, %r49;
	ld.global.u8 	%rs3, [%rd11+2];
	cvt.u32.u16 	%r50, %rs3;
	ld.global.u8 	%rs4, [%rd11+3];
	cvt.u32.u16 	%r51, %rs4;
	mul.wide.u16 	%r52, %rs4, 256;
	or.b32  	%r53, %r52, %r50;
	shr.u32 	%r54, %r51, 5;
	mul.wide.u16 	%r55, %rs4, 8;
	and.b32  	%r56, %r55, 48;
	and.b32  	%r57, %r50, 31;
	and.b32  	%r58, %r51, 248;
	or.b32  	%r9, %r58, %r54;
	shr.u32 	%r59, %r53, 3;
	and.b32  	%r60, %r59, 252;
	shr.u32 	%r61, %r56, 4;
	or.b32  	%r10, %r60, %r61;
	mul.wide.u16 	%r62, %rs3, 8;
	and.b32  	%r63, %r62, 248;
	shr.u32 	%r64, %r57, 2;
	or.b32  	%r11, %r63, %r64;
	shr.u64 	%rd12, %rd1, 2;
	and.b64  	%rd13, %rd12, 3;
	add.s64 	%rd14, %rd11, %rd13;
	ld.global.u8 	%r65, [%rd14+4];
	shl.b32 	%r66, %r3, 1;
	and.b32  	%r67, %r66, 6;
	shr.u32 	%r68, %r65, %r67;
	and.b32  	%r34, %r68, 3;
	setp.gt.s32 	%p4, %r34, 1;
	@%p4 bra 	$L__BB0_10;
	setp.eq.s32 	%p6, %r34, 0;
	@%p6 bra 	$L__BB0_7;
	bra.uni 	$L__BB0_8;
$L__BB0_7:
	shl.b32 	%r94, %r7, 8;
	shl.b32 	%r95, %r8, 16;
	or.b32  	%r96, %r94, %r95;
	or.b32  	%r98, %r96, %r6;
	bra.uni 	$L__BB0_12;
$L__BB0_8:
	shl.b32 	%r91, %r10, 8;
	shl.b32 	%r92, %r11, 16;
	or.b32  	%r93, %r91, %r92;
	or.b32  	%r98, %r93, %r9;
	bra.uni 	$L__BB0_12;
$L__BB0_9:
	shl.b32 	%r80, %r6, 1;
	add.s32 	%r81, %r80, %r9;
	cvt.u16.u32 	%rs11, %r81;
	mul.hi.u16 	%rs12, %rs11, 21846;
	cvt.u32.u16 	%r82, %rs12;
	shl.b32 	%r83, %r7, 1;
	add.s32 	%r84, %r83, %r10;
	cvt.u16.u32 	%rs13, %r84;
	mul.hi.u16 	%rs14, %rs13, 21846;
	shl.b32 	%r85, %r8, 1;
	add.s32 	%r86, %r85, %r11;
	cvt.u16.u32 	%rs15, %r86;
	mul.hi.u16 	%rs16, %rs15, 21846;
	cvt.u32.u16 	%r87, %rs16;
	mul.wide.u16 	%r88, %rs14, 256;
	add.s32 	%r89, %r88, %r82;
	shl.b32 	%r90, %r87, 16;
	add.s32 	%r98, %r89, %r90;
	bra.uni 	$L__BB0_12;
$L__BB0_10:
	setp.eq.s32 	%p5, %r34, 2;
	@%p5 bra 	$L__BB0_9;
	shl.b32 	%r69, %r9, 1;
	add.s32 	%r70, %r69, %r6;
	cvt.u16.u32 	%rs5, %r70;
	mul.hi.u16 	%rs6, %rs5, 21846;
	cvt.u32.u16 	%r71, %rs6;
	shl.b32 	%r72, %r10, 1;
	add.s32 	%r73, %r72, %r7;
	cvt.u16.u32 	%rs7, %r73;
	mul.hi.u16 	%rs8, %rs7, 21846;
	shl.b32 	%r74, %r11, 1;
	add.s32 	%r75, %r74, %r8;
	cvt.u16.u32 	%rs9, %r75;
	mul.hi.u16 	%rs10, %rs9, 21846;
	cvt.u32.u16 	%r76, %rs10;
	mul.wide.u16 	%r77, %rs8, 256;
	add.s32 	%r78, %r77, %r71;
	shl.b32 	%r79, %r76, 16;
	add.s32 	%r98, %r78, %r79;
$L__BB0_12:
	shl.b32 	%r97, %r1, 2;
	sust.b.2d.b32.trap 	[%rd2, {%r97, %r2}], {%r98};
	ret;

}


// ===== COMPILED SASS (sm_100) =====

	.target	sm_100

	.elftype	@"ET_EXEC"


//--------------------- .note.nv.tkinfo           --------------------------
	.section	.note.nv.tkinfo,"",@"SHT_NOTE"
	.sectionflags	@"SHF_NOTE_NV_TKINFO"
	.tkinfo
        /*0018*/ 	.word	0x00000002
        /*0030*/ 	.string	""
        /*0030*/ 	.string	"ptxas"
        /*0030*/ 	.string	"Cuda compilation tools, release 13.0, V13.0.88"
        /*0030*/ 	.string	"Build cuda_13.0.r13.0/compiler.36424714_0"
        /*0030*/ 	.string	"-arch sm_100 -m 64 "



//--------------------- .note.nv.cuinfo           --------------------------
	.section	.note.nv.cuinfo,"",@"SHT_NOTE"
	.sectionflags	@"SHF_NOTE_NV_CUINFO"
        /*0018*/ 	.short	0x0002
        /*001a*/ 	.short	0x0064
        /*001c*/ 	.short	0x0082
	.zero		2


//--------------------- .nv.info                  --------------------------
	.section	.nv.info,"",@"SHT_CUDA_INFO"
	.align	4


	//----- nvinfo : EIATTR_REGCOUNT
	.align		4
        /*0000*/ 	.byte	0x04, 0x2f
        /*0002*/ 	.short	(.L_1 - .L_0)
	.align		4
.L_0:
        /*0004*/ 	.word	index@(kernel)
        /*0008*/ 	.word	0x00000014


	//----- nvinfo : EIATTR_FRAME_SIZE
	.align		4
.L_1:
        /*000c*/ 	.byte	0x04, 0x11
        /*000e*/ 	.short	(.L_3 - .L_2)
	.align		4
.L_2:
        /*0010*/ 	.word	index@(kernel)
        /*0014*/ 	.word	0x00000000


	//----- nvinfo : EIATTR_MIN_STACK_SIZE
	.align		4
.L_3:
        /*0018*/ 	.byte	0x04, 0x12
        /*001a*/ 	.short	(.L_5 - .L_4)
	.align		4
.L_4:
        /*001c*/ 	.word	index@(kernel)
        /*0020*/ 	.word	0x00000000
.L_5:


//--------------------- .nv.compat                --------------------------
	.section	.nv.compat,"",@"SHT_CUDA_COMPAT_INFO"
	.align	4
        /*0000*/ 	.byte	0x02, 0x09, 0x00, 0x00, 0x02, 0x02, 0x02, 0x00, 0x02, 0x05, 0x05, 0x00, 0x03, 0x07, 0x01, 0x01
        /*0010*/ 	.byte	0x02, 0x03, 0x00, 0x00, 0x02, 0x06, 0x01, 0x00, 0x04, 0x0b, 0x08, 0x00, 0x01, 0x00, 0x00, 0x00
        /*0020*/ 	.byte	0x00, 0x00, 0x00, 0x00


//--------------------- .nv.info.kernel           --------------------------
	.section	.nv.info.kernel,"",@"SHT_CUDA_INFO"
	.sectionflags	@""
	.align	4


	//----- nvinfo : EIATTR_CUDA_API_VERSION
	.align		4
        /*0000*/ 	.byte	0x04, 0x37
        /*0002*/ 	.short	(.L_7 - .L_6)
.L_6:
        /*0004*/ 	.word	0x00000082


	//----- nvinfo : EIATTR_KPARAM_INFO
	.align		4
.L_7:
        /*0008*/ 	.byte	0x04, 0x17
        /*000a*/ 	.short	(.L_9 - .L_8)
.L_8:
        /*000c*/ 	.word	0x00000000
        /*0010*/ 	.short	0x0006
        /*0012*/ 	.short	0x0020
        /*0014*/ 	.byte	0x00, 0xf5, 0x21, 0x00


	//----- nvinfo : EIATTR_KPARAM_INFO
	.align		4
.L_9:
        /*0018*/ 	.byte	0x04, 0x17
        /*001a*/ 	.short	(.L_11 - .L_10)
.L_10:
        /*001c*/ 	.word	0x00000000
        /*0020*/ 	.short	0x0005
        /*0022*/ 	.short	0x0018
        /*0024*/ 	.byte	0x00, 0xf5, 0x21, 0x00


	//----- nvinfo : EIATTR_KPARAM_INFO
	.align		4
.L_11:
        /*0028*/ 	.byte	0x04, 0x17
        /*002a*/ 	.short	(.L_13 - .L_12)
.L_12:
        /*002c*/ 	.word	0x00000000
        /*0030*/ 	.short	0x0004
        /*0032*/ 	.short	0x0010
        /*0034*/ 	.byte	0x00, 0xf0, 0x21, 0x00


	//----- nvinfo : EIATTR_KPARAM_INFO
	.align		4
.L_13:
        /*0038*/ 	.byte	0x04, 0x17
        /*003a*/ 	.short	(.L_15 - .L_14)
.L_14:
        /*003c*/ 	.word	0x00000000
        /*0040*/ 	.short	0x0003
        /*0042*/ 	.short	0x000c
        /*0044*/ 	.byte	0x00, 0xf0, 0x11, 0x00


	//----- nvinfo : EIATTR_KPARAM_INFO
	.align		4
.L_15:
        /*0048*/ 	.byte	0x04, 0x17
        /*004a*/ 	.short	(.L_17 - .L_16)
.L_16:
        /*004c*/ 	.word	0x00000000
        /*0050*/ 	.short	0x0002
        /*0052*/ 	.short	0x0008
        /*0054*/ 	.byte	0x00, 0xf0, 0x11, 0x00


	//----- nvinfo : EIATTR_KPARAM_INFO
	.align		4
.L_17:
        /*0058*/ 	.byte	0x04, 0x17
        /*005a*/ 	.short	(.L_19 - .L_18)
.L_18:
        /*005c*/ 	.word	0x00000000
        /*0060*/ 	.short	0x0001
        /*0062*/ 	.short	0x0004
        /*0064*/ 	.byte	0x00, 0xf0, 0x11, 0x00


	//----- nvinfo : EIATTR_KPARAM_INFO
	.align		4
.L_19:
        /*0068*/ 	.byte	0x04, 0x17
        /*006a*/ 	.short	(.L_21 - .L_20)
.L_20:
        /*006c*/ 	.word	0x00000000
        /*0070*/ 	.short	0x0000
        /*0072*/ 	.short	0x0000
        /*0074*/ 	.byte	0x00, 0xf0, 0x11, 0x00


	//----- nvinfo : EIATTR_SPARSE_MMA_MASK
	.align		4
.L_21:
        /*0078*/ 	.byte	0x03, 0x50
        /*007a*/ 	.short	0x0000


	//----- nvinfo : EIATTR_MAXREG_COUNT
	.align		4
        /*007c*/ 	.byte	0x03, 0x1b
        /*007e*/ 	.short	0x00ff


	//----- nvinfo : EIATTR_MERCURY_ISA_VERSION
	.align		4
        /*0080*/ 	.byte	0x03, 0x5f
        /*0082*/ 	.short	0x0101


	//----- nvinfo : EIATTR_VRC_CTA_INIT_COUNT
	.align		4
        /*0084*/ 	.byte	0x02, 0x4a
	.zero		1
	.zero		1


	//----- nvinfo : EIATTR_EXIT_INSTR_OFFSETS
	.align		4
        /*0088*/ 	.byte	0x04, 0x1c
        /*008a*/ 	.short	(.L_23 - .L_22)


	//   ....[0]....
.L_22:
        /*008c*/ 	.word	0x00000740


	//----- nvinfo : EIATTR_CRS_STACK_SIZE
	.align		4
.L_23:
        /*0090*/ 	.byte	0x04, 0x1e
        /*0092*/ 	.short	(.L_25 - .L_24)
.L_24:
        /*0094*/ 	.word	0x00000000


	//----- nvinfo : EIATTR_CBANK_PARAM_SIZE
	.align		4
.L_25:
        /*0098*/ 	.byte	0x03, 0x19
        /*009a*/ 	.short	0x0028


	//----- nvinfo : EIATTR_PARAM_CBANK
	.align		4
        /*009c*/ 	.byte	0x04, 0x0a
        /*009e*/ 	.short	(.L_27 - .L_26)
	.align		4
.L_26:
        /*00a0*/ 	.word	index@(.nv.constant0.kernel)
        /*00a4*/ 	.short	0x0380
        /*00a6*/ 	.short	0x0028


	//----- nvinfo : EIATTR_SW_WAR
	.align		4
.L_27:
        /*00a8*/ 	.byte	0x04, 0x36
        /*00aa*/ 	.short	(.L_29 - .L_28)
.L_28:
        /*00ac*/ 	.word	0x00000008
.L_29:


//--------------------- .nv.callgraph             --------------------------
	.section	.nv.callgraph,"",@"SHT_CUDA_CALLGRAPH"
	.align	4
	.sectionentsize	8
	.align		4
        /*0000*/ 	.word	0x00000000
	.align		4
        /*0004*/ 	.word	0xffffffff
	.align		4
        /*0008*/ 	.word	0x00000000
	.align		4
        /*000c*/ 	.word	0xfffffffe
	.align		4
        /*0010*/ 	.word	0x00000000
	.align		4
        /*0014*/ 	.word	0xfffffffd
	.align		4
        /*0018*/ 	.word	0x00000000
	.align		4
        /*001c*/ 	.word	0xfffffffc


//--------------------- .text.kernel              --------------------------
	.section	.text.kernel,"ax",@progbits
	.align	128
        .global         kernel
        .type           kernel,@function
        .size           kernel,(.L_x_6 - kernel)
        .other          kernel,@"STO_CUDA_ENTRY STV_DEFAULT"
kernel:
.text.kernel:
[----:B------:R-:W-:Y:S01]  /*0000*/  LDC R1, c[0x0][0x37c] ;  /* 0x0000df00ff017b82 */ /* 0x000fe20000000800 */
[----:B------:R-:W0:Y:S07]  /*0010*/  S2R R3, SR_TID.X ;  /* 0x0000000000037919 */ /* 0x000e2e0000002100 */
[----:B------:R-:W0:Y:S01]  /*0020*/  S2UR UR6, SR_CTAID.X ;  /* 0x00000000000679c3 */ /* 0x000e220000002500 */
[----:B------:R-:W1:Y:S01]  /*0030*/  LDCU UR8, c[0x0][0x388] ;  /* 0x00007100ff0877ac */ /* 0x000e620008000800 */
[----:B------:R-:W2:Y:S01]  /*0040*/  S2R R7, SR_TID.Y ;  /* 0x0000000000077919 */ /* 0x000ea20000002200 */
[----:B------:R-:W3:Y:S05]  /*0050*/  LDCU.64 UR4, c[0x0][0x358] ;  /* 0x00006b00ff0477ac */ /* 0x000eea0008000a00 */
[----:B------:R-:W0:Y:S08]  /*0060*/  LDC R2, c[0x0][0x360] ;  /* 0x0000d800ff027b82 */ /* 0x000e300000000800 */
[----:B------:R-:W2:Y:S08]  /*0070*/  S2UR UR7, SR_CTAID.Y ;  /* 0x00000000000779c3 */ /* 0x000eb00000002600 */
[----:B------:R-:W2:Y:S08]  /*0080*/  LDC R0, c[0x0][0x364] ;  /* 0x0000d900ff007b82 */ /* 0x000eb00000000800 */
[----:B------:R-:W4:Y:S01]  /*0090*/  LDC.64 R4, c[0x0][0x398] ;  /* 0x0000e600ff047b82 */ /* 0x000f220000000a00 */
[----:B0-----:R-:W-:-:S02]  /*00a0*/  IMAD R2, R2, UR6, R3 ;  /* 0x0000000602027c24 */ /* 0x001fc4000f8e0203 */
[----:B--2---:R-:W-:-:S04]  /*00b0*/  IMAD R3, R0, UR7, R7 ;  /* 0x0000000700037c24 */ /* 0x004fc8000f8e0207 */
[----:B-1----:R-:W-:-:S04]  /*00c0*/  IMAD R7, R3, UR8, R2 ;  /* 0x0000000803077c24 */ /* 0x002fc8000f8e0202 */
[----:B----4-:R-:W-:-:S06]  /*00d0*/  IMAD.WIDE R4, R7, 0x8, R4 ;  /* 0x0000000807047825 */ /* 0x010fcc00078e0204 */
[----:B---3--:R-:W2:Y:S01]  /*00e0*/  LDG.E.64 R4, desc[UR4][R4.64] ;  /* 0x0000000404047981 */ /* 0x008ea2000c1e1b00 */
[----:B------:R-:W-:Y:S01]  /*00f0*/  BSSY.RECONVERGENT B0, `(.L_x_0) ;  /* 0x0000061000007945 */ /* 0x000fe20003800200 */
[----:B------:R-:W-:Y:S01]  /*0100*/  IMAD.MOV.U32 R0, RZ, RZ, 0x443322 ;  /* 0x00443322ff007424 */ /* 0x000fe200078e00ff */
[----:B--2---:R-:W-:-:S13]  /*0110*/  ISETP.GT.U32.AND P0, PT, R4, 0x7ffffffe, PT ;  /* 0x7ffffffe0400780c */ /* 0x004fda0003f04070 */
[----:B------:R-:W-:Y:S05]  /*0120*/  @P0 BRA `(.L_x_1) ;  /* 0x0000000400740947 */ /* 0x000fea0003800000 */
[----:B------:R-:W0:Y:S02]  /*0130*/  LDCU UR6, c[0x0][0x380] ;  /* 0x00007000ff0677ac */ /* 0x000e240008000800 */
[----:B0-----:R-:W-:-:S09]  /*0140*/  UISETP.NE.AND UP0, UPT, UR6, URZ, UPT ;  /* 0x000000ff0600728c */ /* 0x001fd2000bf05270 */
[----:B------:R-:W-:Y:S05]  /*0150*/  BRA.U !UP0, `(.L_x_2) ;  /* 0x00000001082c7547 */ /* 0x000fea000b800000 */
[----:B------:R-:W-:-:S04]  /*0160*/  I2FP.F32.U32 R6, R4 ;  /* 0x0000000400067245 */ /* 0x000fc80000201000 */
[----:B------:R-:W0:Y:S02]  /*0170*/  F2F.F64.F32 R4, R6 ;  /* 0x0000000600047310 */ /* 0x000e240000201800 */
[----:B0-----:R-:W-:-:S08]  /*0180*/  DMUL R4, R4, 0.001953125 ;  /* 0x3f60000004047828 */ /* 0x001fd00000000000 */
[----:B------:R-:W-:-:S10]  /*0190*/  DMUL R4, R4, 255 ;  /* 0x406fe00004047828 */ /* 0x000fd40000000000 */
[----:B------:R-:W0:Y:S02]  /*01a0*/  F2I.U32.F64.TRUNC R4, R4 ;  /* 0x0000000400047311 */ /* 0x000e24000030d000 */
[C---:B0-----:R-:W-:Y:S02]  /*01b0*/  IMAD.SHL.U32 R0, R4.reuse, 0x1000000, RZ ;  /* 0x0100000004007824 */ /* 0x041fe400078e00ff */
[C---:B------:R-:W-:Y:S02]  /*01c0*/  IMAD.U32 R7, R4.reuse, 0x10000, RZ ;  /* 0x0001000004077824 */ /* 0x040fe400078e00ff */
[----:B------:R-:W-:-:S05]  /*01d0*/  IMAD.SHL.U32 R8, R4, 0x100, RZ ;  /* 0x0000010004087824 */ /* 0x000fca00078e00ff */
[----:B------:R-:W-:-:S04]  /*01e0*/  LOP3.LUT R7, R8, R7, R0, 0xfe, !PT ;  /* 0x0000000708077212 */ /* 0x000fc800078efe00 */
[----:B------:R-:W-:Y:S01]  /*01f0*/  LOP3.LUT R0, R7, R4, RZ, 0xfc, !PT ;  /* 0x0000000407007212 */ /* 0x000fe200078efcff */
[----:B------:R-:W-:Y:S06]  /*0200*/  BRA `(.L_x_1) ;  /* 0x00000004003c7947 */ /* 0x000fec0003800000 */
.L_x_2:
[----:B------:R-:W0:Y:S02]  /*0210*/  LDCU UR6, c[0x0][0x384] ;  /* 0x00007080ff0677ac */ /* 0x000e240008000800 */
[----:B0-----:R-:W-:-:S13]  /*0220*/  ISETP.NE.AND P0, PT, RZ, UR6, PT ;  /* 0x00000006ff007c0c */ /* 0x001fda000bf05270 */
[----:B------:R-:W-:Y:S01]  /*0230*/  @P0 IMAD R0, R4, 0x12d687, RZ ;  /* 0x0012d68704000824 */ /* 0x000fe200078e02ff */
[----:B------:R-:W-:Y:S06]  /*0240*/  @P0 BRA `(.L_x_1) ;  /* 0x00000004002c0947 */ /* 0x000fec0003800000 */
[----:B------:R-:W0:Y:S01]  /*0250*/  LDCU.64 UR6, c[0x0][0x3a0] ;  /* 0x00007400ff0677ac */ /* 0x000e220008000a00 */
[C-C-:B------:R-:W-:Y:S02]  /*0260*/  SHF.R.U64 R6, R4.reuse, 0x1, R5.reuse ;  /* 0x0000000104067819 */ /* 0x140fe40000001205 */
[----:B------:R-:W-:Y:S02]  /*0270*/  SHF.R.U64 R9, R4, 0x2, R5 ;  /* 0x0000000204097819 */ /* 0x000fe40000001205 */
[----:B------:R-:W-:Y:S02]  /*0280*/  LOP3.LUT R6, R6, 0x3ffffff8, RZ, 0xc0, !PT ;  /* 0x3ffffff806067812 */ /* 0x000fe400078ec0ff */
[----:B------:R-:W-:Y:S02]  /*0290*/  LOP3.LUT R9, R9, 0x3, RZ, 0xc0, !PT ;  /* 0x0000000309097812 */ /* 0x000fe400078ec0ff */
[----:B0-----:R-:W-:-:S05]  /*02a0*/  IADD3 R6, P0, PT, R6, UR6, RZ ;  /* 0x0000000606067c10 */ /* 0x001fca000ff1e0ff */
[----:B------:R-:W-:Y:S01]  /*02b0*/  IMAD.X R7, RZ, RZ, UR7, P0 ;  /* 0x00000007ff077e24 */ /* 0x000fe200080e06ff */
[----:B------:R-:W-:-:S04]  /*02c0*/  IADD3 R8, P0, PT, R9, R6, RZ ;  /* 0x0000000609087210 */ /* 0x000fc80007f1e0ff */
[----:B------:R-:W2:Y:S01]  /*02d0*/  LDG.E.U8 R5, desc[UR4][R6.64] ;  /* 0x0000000406057981 */ /* 0x000ea2000c1e1100 */
[----:B------:R-:W-:-:S03]  /*02e0*/  IMAD.X R9, RZ, RZ, R7, P0 ;  /* 0x000000ffff097224 */ /* 0x000fc600000e0607 */
[----:B------:R-:W3:Y:S04]  /*02f0*/  LDG.E.U8 R10, desc[UR4][R6.64+0x1] ;  /* 0x00000104060a7981 */ /* 0x000ee8000c1e1100 */
[----:B------:R-:W4:Y:S04]  /*0300*/  LDG.E.U8 R8, desc[UR4][R8.64+0x4] ;  /* 0x0000040408087981 */ /* 0x000f28000c1e1100 */
[----:B------:R-:W5:Y:S04]  /*0310*/  LDG.E.U8 R15, desc[UR4][R6.64+0x2] ;  /* 0x00000204060f7981 */ /* 0x000f68000c1e1100 */
[----:B------:R5:W3:Y:S01]  /*0320*/  LDG.E.U8 R0, desc[UR4][R6.64+0x3] ;  /* 0x0000030406007981 */ /* 0x000ae2000c1e1100 */
[----:B------:R-:W-:-:S05]  /*0330*/  IMAD.SHL.U32 R4, R4, 0x2, RZ ;  /* 0x0000000204047824 */ /* 0x000fca00078e00ff */
[----:B------:R-:W-:Y:S01]  /*0340*/  LOP3.LUT R17, R4, 0x6, RZ, 0xc0, !PT ;  /* 0x0000000604117812 */ /* 0x000fe200078ec0ff */
[----:B--2---:R-:W-:-:S03]  /*0350*/  IMAD.SHL.U32 R11, R5, 0x8, RZ ;  /* 0x00000008050b7824 */ /* 0x004fc600078e00ff */
[----:B----4-:R-:W-:-:S04]  /*0360*/  SHF.R.U32.HI R17, RZ, R17, R8 ;  /* 0x00000011ff117219 */ /* 0x010fc80000011608 */
[----:B------:R-:W-:Y:S01]  /*0370*/  LOP3.LUT R17, R17, 0x3, RZ, 0xc0, !PT ;  /* 0x0000000311117812 */ /* 0x000fe200078ec0ff */
[----:B-----5:R-:W-:Y:S01]  /*0380*/  IMAD.SHL.U32 R7, R15, 0x8, RZ ;  /* 0x000000080f077824 */ /* 0x020fe200078e00ff */
[----:B------:R-:W-:Y:S02]  /*0390*/  LOP3.LUT R13, R11, 0xf8, RZ, 0xc0, !PT ;  /* 0x000000f80b0d7812 */ /* 0x000fe400078ec0ff */
[----:B------:R-:W-:Y:S01]  /*03a0*/  ISETP.GT.AND P0, PT, R17, 0x1, PT ;  /* 0x000000011100780c */ /* 0x000fe20003f04270 */
[C---:B---3--:R-:W-:Y:S01]  /*03b0*/  IMAD R8, R10.reuse, 0x100, R5 ;  /* 0x000001000a087824 */ /* 0x048fe200078e0205 */
[----:B------:R-:W-:Y:S02]  /*03c0*/  LOP3.LUT R11, R10, 0xf8, RZ, 0xc0, !PT ;  /* 0x000000f80a0b7812 */ /* 0x000fe400078ec0ff */
[----:B------:R-:W-:Y:S01]  /*03d0*/  LOP3.LUT R9, R15, 0x1f, RZ, 0xc0, !PT ;  /* 0x0000001f0f097812 */ /* 0x000fe200078ec0ff */
[C---:B------:R-:W-:Y:S01]  /*03e0*/  IMAD R15, R0.reuse, 0x100, R15 ;  /* 0x00000100000f7824 */ /* 0x040fe200078e020f */
[----:B------:R-:W-:Y:S01]  /*03f0*/  LOP3.LUT R4, R5, 0x1f, RZ, 0xc0, !PT ;  /* 0x0000001f05047812 */ /* 0x000fe200078ec0ff */
[----:B------:R-:W-:Y:S01]  /*0400*/  IMAD.SHL.U32 R6, R0, 0x8, RZ ;  /* 0x0000000800067824 */ /* 0x000fe200078e00ff */
[C---:B------:R-:W-:Y:S01]  /*0410*/  LEA.HI R5, R10.reuse, R11, RZ, 0x1b ;  /* 0x0000000b0a057211 */ /* 0x040fe200078fd8ff */
[----:B------:R-:W-:Y:S01]  /*0420*/  IMAD.SHL.U32 R10, R10, 0x8, RZ ;  /* 0x000000080a0a7824 */ /* 0x000fe200078e00ff */
[----:B------:R-:W-:-:S02]  /*0430*/  SHF.R.U32.HI R8, RZ, 0x3, R8 ;  /* 0x00000003ff087819 */ /* 0x000fc40000011608 */
[----:B------:R-:W-:Y:S02]  /*0440*/  SHF.R.U32.HI R15, RZ, 0x3, R15 ;  /* 0x00000003ff0f7819 */ /* 0x000fe4000001160f */
[----:B------:R-:W-:Y:S02]  /*0450*/  LOP3.LUT R12, R7, 0xf8, RZ, 0xc0, !PT ;  /* 0x000000f8070c7812 */ /* 0x000fe400078ec0ff */
[----:B------:R-:W-:Y:S02]  /*0460*/  LOP3.LUT R11, R0, 0xf8, RZ, 0xc0, !PT ;  /* 0x000000f8000b7812 */ /* 0x000fe400078ec0ff */
[----:B------:R-:W-:Y:S02]  /*0470*/  LOP3.LUT R10, R10, 0x30, RZ, 0xc0, !PT ;  /* 0x000000300a0a7812 */ /* 0x000fe400078ec0ff */
[----:B------:R-:W-:Y:S02]  /*0480*/  LOP3.LUT R7, R8, 0xfc, RZ, 0xc0, !PT ;  /* 0x000000fc08077812 */ /* 0x000fe400078ec0ff */
[----:B------:R-:W-:-:S02]  /*0490*/  LOP3.LUT R6, R6, 0x30, RZ, 0xc0, !PT ;  /* 0x0000003006067812 */ /* 0x000fc400078ec0ff */
[----:B------:R-:W-:Y:S02]  /*04a0*/  LOP3.LUT R15, R15, 0xfc, RZ, 0xc0, !PT ;  /* 0x000000fc0f0f7812 */ /* 0x000fe400078ec0ff */
[----:B------:R-:W-:Y:S02]  /*04b0*/  LEA.HI R4, R4, R13, RZ, 0x1e ;  /* 0x0000000d04047211 */ /* 0x000fe400078ff0ff */
[----:B------:R-:W-:Y:S02]  /*04c0*/  LEA.HI R7, R10, R7, RZ, 0x1c ;  /* 0x000000070a077211 */ /* 0x000fe400078fe0ff */
[----:B------:R-:W-:Y:S02]  /*04d0*/  LEA.HI R9, R9, R12, RZ, 0x1e ;  /* 0x0000000c09097211 */ /* 0x000fe400078ff0ff */
[----:B------:R-:W-:Y:S02]  /*04e0*/  LEA.HI R0, R0, R11, RZ, 0x1b ;  /* 0x0000000b00007211 */ /* 0x000fe400078fd8ff */
[----:B------:R-:W-:Y:S01]  /*04f0*/  LEA.HI R6, R6, R15, RZ, 0x1c ;  /* 0x0000000f06067211 */ /* 0x000fe200078fe0ff */
[----:B------:R-:W-:Y:S06]  /*0500*/  @P0 BRA `(.L_x_3) ;  /* 0x0000000000180947 */ /* 0x000fec0003800000 */
[----:B------:R-:W-:-:S13]  /*0510*/  ISETP.NE.AND P0, PT, R17, RZ, PT ;  /* 0x000000ff1100720c */ /* 0x000fda0003f05270 */
[----:B------:R-:W-:Y:S02]  /*0520*/  @P0 IMAD R9, R9, 0x100, R6 ;  /* 0x0000010009090824 */ /* 0x000fe400078e0206 */
[----:B------:R-:W-:Y:S02]  /*0530*/  @!P0 IMAD R4, R4, 0x100, R7 ;  /* 0x0000010004048824 */ /* 0x000fe400078e0207 */
[----:B------:R-:W-:Y:S02]  /*0540*/  @P0 IMAD.U32 R0, R9, 0x100, R0 ;  /* 0x0000010009000824 */ /* 0x000fe400078e0000 */
[----:B------:R-:W-:Y:S01]  /*0550*/  @!P0 IMAD.U32 R0, R4, 0x100, R5 ;  /* 0x0000010004008824 */ /* 0x000fe200078e0005 */
[----:B------:R-:W-:Y:S06]  /*0560*/  BRA `(.L_x_1) ;  /* 0x0000000000647947 */ /* 0x000fec0003800000 */
.L_x_3:
[----:B------:R-:W-:-:S13]  /*0570*/  ISETP.NE.AND P0, PT, R17, 0x2, PT ;  /* 0x000000021100780c */ /* 0x000fda0003f05270 */
[----:B------:R-:W-:Y:S05]  /*0580*/  @!P0 BRA `(.L_x_4) ;  /* 0x0000000000308947 */ /* 0x000fea0003800000 */
[----:B------:R-:W-:Y:S02]  /*0590*/  IMAD R0, R0, 0x2, R5 ;  /* 0x0000000200007824 */ /* 0x000fe400078e0205 */
[----:B------:R-:W-:Y:S02]  /*05a0*/  IMAD R6, R6, 0x2, R7 ;  /* 0x0000000206067824 */ /* 0x000fe400078e0207 */
[----:B------:R-:W-:Y:S02]  /*05b0*/  IMAD R4, R9, 0x2, R4 ;  /* 0x0000000209047824 */ /* 0x000fe400078e0204 */
[----:B------:R-:W-:Y:S02]  /*05c0*/  IMAD R0, R0, 0x5556, RZ ;  /* 0x0000555600007824 */ /* 0x000fe400078e02ff */
[----:B------:R-:W-:Y:S02]  /*05d0*/  IMAD R5, R6, 0x5556, RZ ;  /* 0x0000555606057824 */ /* 0x000fe400078e02ff */
[----:B------:R-:W-:Y:S01]  /*05e0*/  IMAD R4, R4, 0x5556, RZ ;  /* 0x0000555604047824 */ /* 0x000fe200078e02ff */
[----:B------:R-:W-:-:S02]  /*05f0*/  SHF.R.U32.HI R0, RZ, 0x10, R0 ;  /* 0x00000010ff007819 */ /* 0x000fc40000011600 */
[----:B------:R-:W-:Y:S02]  /*0600*/  SHF.R.U32.HI R5, RZ, 0x10, R5 ;  /* 0x00000010ff057819 */ /* 0x000fe40000011605 */
[----:B------:R-:W-:-:S03]  /*0610*/  SHF.R.U32.HI R4, RZ, 0x10, R4 ;  /* 0x00000010ff047819 */ /* 0x000fc60000011604 */
[----:B------:R-:W-:-:S04]  /*0620*/  IMAD R5, R5, 0x100, R0 ;  /* 0x0000010005057824 */ /* 0x000fc800078e0200 */
[----:B------:R-:W-:Y:S01]  /*0630*/  IMAD R0, R4, 0x10000, R5 ;  /* 0x0001000004007824 */ /* 0x000fe200078e0205 */
[----:B------:R-:W-:Y:S06]  /*0640*/  BRA `(.L_x_1) ;  /* 0x00000000002c7947 */ /* 0x000fec0003800000 */
.L_x_4:
        /* <DEDUP_REMOVED lines=10> */
[----:B------:R-:W-:-:S07]  /*06f0*/  IMAD R0, R4, 0x10000, R5 ;  /* 0x0001000004007824 */ /* 0x000fce00078e0205 */
.L_x_1:
[----:B------:R-:W-:Y:S05]  /*0700*/  BSYNC.RECONVERGENT B0 ;  /* 0x0000000000007941 */ /* 0x000fea0003800200 */
.L_x_0:
[----:B------:R-:W0:Y:S01]  /*0710*/  LDCU UR6, c[0x0][0x390] ;  /* 0x00007200ff0677ac */ /* 0x000e220008000800 */
[----:B------:R-:W-:-:S04]  /*0720*/  IMAD.SHL.U32 R2, R2, 0x4, RZ ;  /* 0x0000000402027824 */ /* 0x000fc800078e00ff */
[----:B0-----:R0:W-:Y:S02]  /*0730*/  SUST.D.BA.2D.STRONG.SM.TRAP [R2], R0, UR6 ;  /* 0x70ff060002007f9d */ /* 0x0011e4000810a900 */
[----:B0-----:R-:W-:Y:S05]  /*0740*/  EXIT ;  /* 0x000000000000794d */ /* 0x001fea0003800000 */
.L_x_5:
[----:B------:R-:W-:-:S00]  /*0750*/  BRA `(.L_x_5) ;  /* 0xfffffffc00fc7947 */ /* 0x000fc0000383ffff */
[----:B------:R-:W-:-:S00]  /*0760*/  NOP ;  /* 0x0000000000007918 */ /* 0x000fc00000000000 */
        /* <DEDUP_REMOVED lines=9> */
.L_x_6:


//--------------------- .nv.shared.reserved.0     --------------------------
	.section	.nv.shared.reserved.0,"aw",@nobits
	.weak		__nv_reservedSMEM_offset_0_alias
	.size		__nv_reservedSMEM_offset_0_alias, 0, 64
	.other		__nv_reservedSMEM_offset_0_alias,@"STO_CUDA_RESERVED_SHARED STV_DEFAULT"
__nv_reservedSMEM_offset_0_alias:
	.zero		0
	.zero		64


//--------------------- .nv.constant0.kernel      --------------------------
	.section	.nv.constant0.kernel,"a",@progbits
	.sectionflags	@""
	.align	4
.nv.constant0.kernel:
	.zero		936


//--------------------- SYMBOLS --------------------------

	.type		.nv.reservedSmem.offset0,@object
	.size		.nv.reservedSmem.offset0,0x4
